	.headerflags	@"EF_CUDA_TEXMODE_UNIFIED EF_CUDA_64BIT_ADDRESS EF_CUDA_ACCELERATORS EF_CUDA_SM90 EF_CUDA_VIRTUAL_SM(EF_CUDA_SM90)"
	.elftype	@"ET_EXEC"


//--------------------- .nv.info                  --------------------------
	.section	.nv.info,"",@"SHT_CUDA_INFO"
	.align	4


	//----- nvinfo : EIATTR_REGCOUNT
	.align		4
        /*0000*/ 	.byte	0x04, 0x2f
        /*0002*/ 	.short	(.L_3 - .L_2)
	.align		4
.L_2:
        /*0004*/ 	.word	index@(triton_poi_fused__native_batch_norm_legit_no_training_relu_3)
        /*0008*/ 	.word	0x00000020


	//----- nvinfo : EIATTR_MIN_STACK_SIZE
	.align		4
.L_3:
        /*000c*/ 	.byte	0x04, 0x12
        /*000e*/ 	.short	(.L_5 - .L_4)
	.align		4
.L_4:
        /*0010*/ 	.word	index@(triton_poi_fused__native_batch_norm_legit_no_training_relu_3)
        /*0014*/ 	.word	0x00000000


	//----- nvinfo : EIATTR_FRAME_SIZE
	.align		4
.L_5:
        /*0018*/ 	.byte	0x04, 0x11
        /*001a*/ 	.short	(.L_7 - .L_6)
	.align		4
.L_6:
        /*001c*/ 	.word	index@(triton_poi_fused__native_batch_norm_legit_no_training_relu_3)
        /*0020*/ 	.word	0x00000000


	//----- nvinfo : EIATTR_MIN_STACK_SIZE
	.align		4
.L_7:
        /*0024*/ 	.byte	0x04, 0x12
        /*0026*/ 	.short	(.L_9 - .L_8)
	.align		4
.L_8:
        /*0028*/ 	.word	index@(triton_poi_fused__native_batch_norm_legit_no_training_relu_3)
        /*002c*/ 	.word	0x00000000
.L_9:


//--------------------- .nv.info.triton_poi_fused__native_batch_norm_legit_no_training_relu_3 --------------------------
	.section	.nv.info.triton_poi_fused__native_batch_norm_legit_no_training_relu_3,"",@"SHT_CUDA_INFO"
	.sectionflags	@""
	.align	4


	//----- nvinfo : EIATTR_CUDA_API_VERSION
	.align		4
        /*0000*/ 	.byte	0x04, 0x37
        /*0002*/ 	.short	(.L_11 - .L_10)
.L_10:
        /*0004*/ 	.word	0x0000007c


	//----- nvinfo : EIATTR_KPARAM_INFO
	.align		4
.L_11:
        /*0008*/ 	.byte	0x04, 0x17
        /*000a*/ 	.short	(.L_13 - .L_12)
.L_12:
        /*000c*/ 	.word	0x00000000
        /*0010*/ 	.short	0x0006
        /*0012*/ 	.short	0x0030
        /*0014*/ 	.byte	0x00, 0xf0, 0x11, 0x00


	//----- nvinfo : EIATTR_KPARAM_INFO
	.align		4
.L_13:
        /*0018*/ 	.byte	0x04, 0x17
        /*001a*/ 	.short	(.L_15 - .L_14)
.L_14:
        /*001c*/ 	.word	0x00000000
        /*0020*/ 	.short	0x0005
        /*0022*/ 	.short	0x0028
        /*0024*/ 	.byte	0x00, 0xf4, 0x21, 0x00


	//----- nvinfo : EIATTR_KPARAM_INFO
	.align		4
.L_15:
        /*0028*/ 	.byte	0x04, 0x17
        /*002a*/ 	.short	(.L_17 - .L_16)
.L_16:
        /*002c*/ 	.word	0x00000000
        /*0030*/ 	.short	0x0004
        /*0032*/ 	.short	0x0020
        /*0034*/ 	.byte	0x00, 0xf4, 0x21, 0x00


	//----- nvinfo : EIATTR_KPARAM_INFO
	.align		4
.L_17:
        /*0038*/ 	.byte	0x04, 0x17
        /*003a*/ 	.short	(.L_19 - .L_18)
.L_18:
        /*003c*/ 	.word	0x00000000
        /*0040*/ 	.short	0x0003
        /*0042*/ 	.short	0x0018
        /*0044*/ 	.byte	0x00, 0xf4, 0x21, 0x00


	//----- nvinfo : EIATTR_KPARAM_INFO
	.align		4
.L_19:
        /*0048*/ 	.byte	0x04, 0x17
        /*004a*/ 	.short	(.L_21 - .L_20)
.L_20:
        /*004c*/ 	.word	0x00000000
        /*0050*/ 	.short	0x0002
        /*0052*/ 	.short	0x0010
        /*0054*/ 	.byte	0x00, 0xf4, 0x21, 0x00


	//----- nvinfo : EIATTR_KPARAM_INFO
	.align		4
.L_21:
        /*0058*/ 	.byte	0x04, 0x17
        /*005a*/ 	.short	(.L_23 - .L_22)
.L_22:
        /*005c*/ 	.word	0x00000000
        /*0060*/ 	.short	0x0001
        /*0062*/ 	.short	0x0008
        /*0064*/ 	.byte	0x00, 0xf4, 0x21, 0x00


	//----- nvinfo : EIATTR_KPARAM_INFO
	.align		4
.L_23:
        /*0068*/ 	.byte	0x04, 0x17
        /*006a*/ 	.short	(.L_25 - .L_24)
.L_24:
        /*006c*/ 	.word	0x00000000
        /*0070*/ 	.short	0x0000
        /*0072*/ 	.short	0x0000
        /*0074*/ 	.byte	0x00, 0xf4, 0x21, 0x00


	//----- nvinfo : EIATTR_SPARSE_MMA_MASK
	.align		4
.L_25:
        /*0078*/ 	.byte	0x03, 0x50
        /*007a*/ 	.short	0x0000


	//----- nvinfo : EIATTR_MAXREG_COUNT
	.align		4
        /*007c*/ 	.byte	0x03, 0x1b
        /*007e*/ 	.short	0x00ff


	//----- nvinfo : EIATTR_EXIT_INSTR_OFFSETS
	.align		4
        /*0080*/ 	.byte	0x04, 0x1c
        /*0082*/ 	.short	(.L_27 - .L_26)


	//   ....[0]....
.L_26:
        /*0084*/ 	.word	0x000006c0


	//----- nvinfo : EIATTR_REQNTID
	.align		4
.L_27:
        /*0088*/ 	.byte	0x04, 0x10
        /*008a*/ 	.short	(.L_29 - .L_28)
.L_28:
        /*008c*/ 	.word	0x00000080
        /*0090*/ 	.word	0x00000001
        /*0094*/ 	.word	0x00000001


	//----- nvinfo : EIATTR_CBANK_PARAM_SIZE
	.align		4
.L_29:
        /*0098*/ 	.byte	0x03, 0x19
        /*009a*/ 	.short	0x0034


	//----- nvinfo : EIATTR_PARAM_CBANK
	.align		4
        /*009c*/ 	.byte	0x04, 0x0a
        /*009e*/ 	.short	(.L_31 - .L_30)
	.align		4
.L_30:
        /*00a0*/ 	.word	index@(.nv.constant0.triton_poi_fused__native_batch_norm_legit_no_training_relu_3)
        /*00a4*/ 	.short	0x0210
        /*00a6*/ 	.short	0x0034


	//----- nvinfo : EIATTR_SW_WAR
	.align		4
.L_31:
        /*00a8*/ 	.byte	0x04, 0x36
        /*00aa*/ 	.short	(.L_33 - .L_32)
.L_32:
        /*00ac*/ 	.word	0x00000008
.L_33:


//--------------------- .nv.callgraph             --------------------------
	.section	.nv.callgraph,"",@"SHT_CUDA_CALLGRAPH"
	.align	4
	.sectionentsize	8
	.align		4
        /*0000*/ 	.word	0x00000000
	.align		4
        /*0004*/ 	.word	0xffffffff
	.align		4
        /*0008*/ 	.word	0x00000000
	.align		4
        /*000c*/ 	.word	0xfffffffe
	.align		4
        /*0010*/ 	.word	0x00000000
	.align		4
        /*0014*/ 	.word	0xfffffffd
	.align		4
        /*0018*/ 	.word	0x00000000
	.align		4
        /*001c*/ 	.word	0xfffffffc


//--------------------- .nv.constant4             --------------------------
	.section	.nv.constant4,"a",@progbits
	.align	8
	.align		8
.nv.constant4:
        /*0000*/ 	.dword	_$_str
	.align		8
        /*0008*/ 	.dword	_$_str_$_2


//--------------------- .text.triton_poi_fused__native_batch_norm_legit_no_training_relu_3 --------------------------
	.section	.text.triton_poi_fused__native_batch_norm_legit_no_training_relu_3,"ax",@progbits
	.align	128
        .global         triton_poi_fused__native_batch_norm_legit_no_training_relu_3
        .type           triton_poi_fused__native_batch_norm_legit_no_training_relu_3,@function
        .size           triton_poi_fused__native_batch_norm_legit_no_training_relu_3,(.L_x_1 - triton_poi_fused__native_batch_norm_legit_no_training_relu_3)
        .other          triton_poi_fused__native_batch_norm_legit_no_training_relu_3,@"STO_CUDA_ENTRY STV_DEFAULT"
triton_poi_fused__native_batch_norm_legit_no_training_relu_3:
.text.triton_poi_fused__native_batch_norm_legit_no_training_relu_3:
[----:B------:R-:W-:Y:S01]  /*0000*/  LDC R1, c[0x0][0x28] ;  /* 0x00000a00ff017b82 */ /* 0x000fe20000000800 */
[----:B------:R-:W1:Y:S01]  /*0010*/  S2R R0, SR_TID.X ;  /* 0x0000000000007919 */ /* 0x000e620000002100 */
[----:B------:R-:W-:-:S06]  /*0020*/  ULDC.64 UR4, c[0x0][0x208] ;  /* 0x0000820000047ab9 */ /* 0x000fcc0000000a00 */
[----:B------:R-:W2:Y:S01]  /*0030*/  LDC.64 R16, c[0x0][0x218] ;  /* 0x00008600ff107b82 */ /* 0x000ea20000000a00 */
[----:B------:R-:W3:Y:S07]  /*0040*/  S2R R3, SR_CTAID.X ;  /* 0x0000000000037919 */ /* 0x000eee0000002500 */
[----:B------:R-:W4:Y:S08]  /*0050*/  LDC.64 R14, c[0x0][0x210] ;  /* 0x00008400ff0e7b82 */ /* 0x000f300000000a00 */
[----:B------:R-:W5:Y:S01]  /*0060*/  LDC.64 R12, c[0x0][0x230] ;  /* 0x00008c00ff0c7b82 */ /* 0x000f620000000a00 */
[----:B-1----:R-:W-:-:S02]  /*0070*/  SHF.L.U32 R0, R0, 0x2, RZ ;  /* 0x0000000200007819 */ /* 0x002fc400000006ff */
[----:B---3--:R-:W-:Y:S02]  /*0080*/  SHF.R.S32.HI R5, RZ, 0x15, R3 ;  /* 0x00000015ff057819 */ /* 0x008fe40000011403 */
[----:B------:R-:W-:Y:S02]  /*0090*/  LOP3.LUT R0, R0, 0x1fc, RZ, 0xc0, !PT ;  /* 0x000001fc00007812 */ /* 0x000fe400078ec0ff */
[----:B------:R-:W-:Y:S02]  /*00a0*/  SGXT R5, R5, 0x1 ;  /* 0x000000010505781a */ /* 0x000fe40000000200 */
[----:B------:R-:W-:Y:S02]  /*00b0*/  LEA R18, R3, R0, 0xa ;  /* 0x0000000003127211 */ /* 0x000fe400078e50ff */
[----:B------:R-:W1:Y:S02]  /*00c0*/  LDC.64 R2, c[0x0][0x220] ;  /* 0x00008800ff027b82 */ /* 0x000e640000000a00 */
[----:B------:R-:W-:-:S04]  /*00d0*/  LEA.HI R5, R5, R18, RZ, 0xc ;  /* 0x0000001205057211 */ /* 0x000fc800078f60ff */
[----:B------:R-:W-:Y:S02]  /*00e0*/  SHF.R.S32.HI R23, RZ, 0xc, R5 ;  /* 0x0000000cff177819 */ /* 0x000fe40000011405 */
[----:B------:R-:W-:Y:S02]  /*00f0*/  IADD3 R5, R5, 0x200, RZ ;  /* 0x0000020005057810 */ /* 0x000fe40007ffe0ff */
[----:B------:R-:W-:Y:S02]  /*0100*/  LEA.HI R0, R23, R23, RZ, 0x9 ;  /* 0x0000001717007211 */ /* 0x000fe400078f48ff */
[----:B------:R-:W-:Y:S02]  /*0110*/  SHF.R.S32.HI R5, RZ, 0xc, R5 ;  /* 0x0000000cff057819 */ /* 0x000fe40000011405 */
[----:B------:R-:W-:Y:S02]  /*0120*/  LOP3.LUT R0, R0, 0xfffffe00, RZ, 0xc0, !PT ;  /* 0xfffffe0000007812 */ /* 0x000fe400078ec0ff */
[----:B------:R-:W-:-:S02]  /*0130*/  LEA.HI R4, R5, R5, RZ, 0x9 ;  /* 0x0000000505047211 */ /* 0x000fc400078f48ff */
[----:B------:R-:W-:Y:S02]  /*0140*/  IADD3 R23, R23, -R0, RZ ;  /* 0x8000000017177210 */ /* 0x000fe40007ffe0ff */
[----:B------:R-:W-:-:S04]  /*0150*/  LOP3.LUT R4, R4, 0xfffffe00, RZ, 0xc0, !PT ;  /* 0xfffffe0004047812 */ /* 0x000fc800078ec0ff */
[----:B------:R-:W-:Y:S01]  /*0160*/  IADD3 R19, R5, -R4, RZ ;  /* 0x8000000405137210 */ /* 0x000fe20007ffe0ff */
[----:B-1----:R-:W-:-:S04]  /*0170*/  IMAD.WIDE R8, R23, 0x4, R2 ;  /* 0x0000000417087825 */ /* 0x002fc800078e0202 */
[----:B------:R-:W-:Y:S01]  /*0180*/  IMAD.WIDE R10, R19, 0x4, R2 ;  /* 0x00000004130a7825 */ /* 0x000fe200078e0202 */
[----:B------:R-:W3:Y:S01]  /*0190*/  LDG.E.EL R20, desc[UR4][R8.64] ;  /* 0x0000000408147981 */ /* 0x000ee2000c2e1900 */
[----:B------:R-:W1:Y:S03]  /*01a0*/  LDC.64 R2, c[0x0][0x228] ;  /* 0x00008a00ff027b82 */ /* 0x000e660000000a00 */
[----:B------:R-:W3:Y:S01]  /*01b0*/  LDG.E.EL R21, desc[UR4][R10.64] ;  /* 0x000000040a157981 */ /* 0x000ee2000c2e1900 */
[----:B--2---:R-:W-:-:S04]  /*01c0*/  IMAD.WIDE R26, R23, 0x4, R16 ;  /* 0x00000004171a7825 */ /* 0x004fc800078e0210 */
[----:B----4-:R-:W-:Y:S01]  /*01d0*/  IMAD.WIDE R14, R18, 0x4, R14 ;  /* 0x00000004120e7825 */ /* 0x010fe200078e020e */
[----:B------:R-:W2:Y:S04]  /*01e0*/  LDG.E.EL R0, desc[UR4][R26.64] ;  /* 0x000000041a007981 */ /* 0x000ea8000c2e1900 */
[----:B------:R-:W2:Y:S01]  /*01f0*/  LDG.E.128 R4, desc[UR4][R14.64] ;  /* 0x000000040e047981 */ /* 0x000ea2000c1e1d00 */
[----:B------:R-:W-:-:S03]  /*0200*/  IMAD.WIDE R16, R19, 0x4, R16 ;  /* 0x0000000413107825 */ /* 0x000fc600078e0210 */
[----:B------:R-:W4:Y:S04]  /*0210*/  LDG.E.128 R8, desc[UR4][R14.64+0x800] ;  /* 0x000800040e087981 */ /* 0x000f28000c1e1d00 */
[----:B------:R-:W4:Y:S01]  /*0220*/  LDG.E.EL R16, desc[UR4][R16.64] ;  /* 0x0000000410107981 */ /* 0x000f22000c2e1900 */
[----:B01----:R-:W-:-:S04]  /*0230*/  IMAD.WIDE R24, R23, 0x4, R2 ;  /* 0x0000000417187825 */ /* 0x003fc800078e0202 */
[----:B-----5:R-:W-:Y:S02]  /*0240*/  IMAD.WIDE R22, R23, 0x4, R12 ;  /* 0x0000000417167825 */ /* 0x020fe400078e020c */
[----:B------:R-:W5:Y:S04]  /*0250*/  LDG.E.EL R24, desc[UR4][R24.64] ;  /* 0x0000000418187981 */ /* 0x000f68000c2e1900 */
[----:B------:R-:W5:Y:S01]  /*0260*/  LDG.E.EL R23, desc[UR4][R22.64] ;  /* 0x0000000416177981 */ /* 0x000f62000c2e1900 */
[----:B------:R-:W-:-:S04]  /*0270*/  IMAD.WIDE R2, R19, 0x4, R2 ;  /* 0x0000000413027825 */ /* 0x000fc800078e0202 */
[----:B------:R-:W-:Y:S02]  /*0280*/  IMAD.WIDE R28, R19, 0x4, R12 ;  /* 0x00000004131c7825 */ /* 0x000fe400078e020c */
[----:B------:R0:W4:Y:S04]  /*0290*/  LDG.E.EL R12, desc[UR4][R2.64] ;  /* 0x00000004020c7981 */ /* 0x000128000c2e1900 */
[----:B------:R-:W4:Y:S01]  /*02a0*/  LDG.E.EL R13, desc[UR4][R28.64] ;  /* 0x000000041c0d7981 */ /* 0x000f22000c2e1900 */
[----:B0-----:R-:W-:Y:S01]  /*02b0*/  HFMA2.MMA R3, -RZ, RZ, 1.625, 0 ;  /* 0x3e800000ff037435 */ /* 0x001fe200000001ff */
[----:B---3--:R-:W-:-:S04]  /*02c0*/  FADD R20, R20, 9.9999997473787516356e-06 ;  /* 0x3727c5ac14147421 */ /* 0x008fc80000000000 */
[----:B------:R-:W0:Y:S01]  /*02d0*/  MUFU.SQRT R19, R20 ;  /* 0x0000001400137308 */ /* 0x000e220000002000 */
[----:B------:R-:W-:-:S07]  /*02e0*/  FADD R21, R21, 9.9999997473787516356e-06 ;  /* 0x3727c5ac15157421 */ /* 0x000fce0000000000 */
[----:B------:R-:W1:Y:S01]  /*02f0*/  MUFU.SQRT R25, R21 ;  /* 0x0000001500197308 */ /* 0x000e620000002000 */
[C---:B0-----:R-:W-:Y:S02]  /*0300*/  FSETP.GT.AND P0, PT, R19.reuse, 8.50705917302346158658e+37, PT ;  /* 0x7e8000001300780b */ /* 0x041fe40003f04000 */
[----:B------:R-:W-:Y:S02]  /*0310*/  FSETP.GEU.AND P2, PT, R19, 1.175494350822287508e-38, PT ;  /* 0x008000001300780b */ /* 0x000fe40003f4e000 */
[C---:B-1----:R-:W-:Y:S02]  /*0320*/  FSETP.GT.AND P1, PT, R25.reuse, 8.50705917302346158658e+37, PT ;  /* 0x7e8000001900780b */ /* 0x042fe40003f24000 */
[----:B------:R-:W-:-:S07]  /*0330*/  FSETP.GEU.AND P3, PT, R25, 1.175494350822287508e-38, PT ;  /* 0x008000001900780b */ /* 0x000fce0003f6e000 */
[----:B------:R-:W-:-:S04]  /*0340*/  @P0 FMUL R19, R19, 0.25 ;  /* 0x3e80000013130820 */ /* 0x000fc80000400000 */
[----:B------:R-:W-:Y:S01]  /*0350*/  @!P2 FMUL R19, R19, 16777216 ;  /* 0x4b8000001313a820 */ /* 0x000fe20000400000 */
[----:B------:R-:W-:-:S05]  /*0360*/  @P1 FMUL R25, R25, 0.25 ;  /* 0x3e80000019191820 */ /* 0x000fca0000400000 */
[----:B------:R-:W0:Y:S01]  /*0370*/  MUFU.RCP R19, R19 ;  /* 0x0000001300137308 */ /* 0x000e220000001000 */
[----:B------:R-:W-:Y:S01]  /*0380*/  @!P3 FMUL R25, R25, 16777216 ;  /* 0x4b8000001919b820 */ /* 0x000fe20000400000 */
[----:B------:R-:W-:-:S06]  /*0390*/  FSEL R2, R3, 1, P0 ;  /* 0x3f80000003027808 */ /* 0x000fcc0000000000 */
[----:B------:R-:W1:Y:S01]  /*03a0*/  MUFU.RCP R14, R25 ;  /* 0x00000019000e7308 */ /* 0x000e620000001000 */
[----:B------:R-:W-:Y:S01]  /*03b0*/  FSEL R3, R3, 1, P1 ;  /* 0x3f80000003037808 */ /* 0x000fe20000800000 */
[----:B------:R-:W-:Y:S01]  /*03c0*/  @!P2 FMUL R2, R2, 16777216 ;  /* 0x4b8000000202a820 */ /* 0x000fe20000400000 */
[----:B--2---:R-:W-:-:S03]  /*03d0*/  FADD R4, R4, -R0 ;  /* 0x8000000004047221 */ /* 0x004fc60000000000 */
[----:B------:R-:W-:Y:S01]  /*03e0*/  @!P3 FMUL R3, R3, 16777216 ;  /* 0x4b8000000303b820 */ /* 0x000fe20000400000 */
[----:B0-----:R-:W-:Y:S01]  /*03f0*/  FMUL R15, R19, R2 ;  /* 0x00000002130f7220 */ /* 0x001fe20000400000 */
[--C-:B------:R-:W-:Y:S01]  /*0400*/  FADD R20, R5, -R0.reuse ;  /* 0x8000000005147221 */ /* 0x100fe20000000000 */
[--C-:B------:R-:W-:Y:S01]  /*0410*/  FADD R6, R6, -R0.reuse ;  /* 0x8000000006067221 */ /* 0x100fe20000000000 */
[----:B------:R-:W-:Y:S01]  /*0420*/  FADD R0, R7, -R0 ;  /* 0x8000000007007221 */ /* 0x000fe20000000000 */
[C---:B------:R-:W-:Y:S01]  /*0430*/  FMUL R5, R15.reuse, R4 ;  /* 0x000000040f057220 */ /* 0x040fe20000400000 */
[C---:B------:R-:W-:Y:S01]  /*0440*/  FMUL R4, R15.reuse, R20 ;  /* 0x000000140f047220 */ /* 0x040fe20000400000 */
[----:B-1----:R-:W-:Y:S02]  /*0450*/  FMUL R14, R14, R3 ;  /* 0x000000030e0e7220 */ /* 0x002fe40000400000 */
[----:B------:R-:W0:Y:S01]  /*0460*/  LDC.64 R2, c[0x0][0x238] ;  /* 0x00008e00ff027b82 */ /* 0x000e220000000a00 */
[C---:B------:R-:W-:Y:S01]  /*0470*/  FMUL R20, R15.reuse, R6 ;  /* 0x000000060f147220 */ /* 0x040fe20000400000 */
[----:B------:R-:W-:Y:S01]  /*0480*/  FMUL R6, R15, R0 ;  /* 0x000000000f067220 */ /* 0x000fe20000400000 */
[--C-:B----4-:R-:W-:Y:S01]  /*0490*/  FADD R7, R8, -R16.reuse ;  /* 0x8000001008077221 */ /* 0x110fe20000000000 */
[--C-:B------:R-:W-:Y:S01]  /*04a0*/  FADD R9, R9, -R16.reuse ;  /* 0x8000001009097221 */ /* 0x100fe20000000000 */
[--C-:B------:R-:W-:Y:S01]  /*04b0*/  FADD R15, R10, -R16.reuse ;  /* 0x800000100a0f7221 */ /* 0x100fe20000000000 */
[C-C-:B-----5:R-:W-:Y:S01]  /*04c0*/  FFMA R0, R24.reuse, R5, R23.reuse ;  /* 0x0000000518007223 */ /* 0x160fe20000000017 */
[----:B------:R-:W-:Y:S01]  /*04d0*/  FADD R11, R11, -R16 ;  /* 0x800000100b0b7221 */ /* 0x000fe20000000000 */
[C-C-:B------:R-:W-:Y:S01]  /*04e0*/  FFMA R4, R24.reuse, R4, R23.reuse ;  /* 0x0000000418047223 */ /* 0x140fe20000000017 */
[C-C-:B------:R-:W-:Y:S01]  /*04f0*/  FFMA R5, R24.reuse, R20, R23.reuse ;  /* 0x0000001418057223 */ /* 0x140fe20000000017 */
[----:B------:R-:W-:Y:S01]  /*0500*/  FFMA R23, R24, R6, R23 ;  /* 0x0000000618177223 */ /* 0x000fe20000000017 */
[C---:B------:R-:W-:Y:S01]  /*0510*/  FMUL R7, R14.reuse, R7 ;  /* 0x000000070e077220 */ /* 0x040fe20000400000 */
[C---:B------:R-:W-:Y:S01]  /*0520*/  FMUL R8, R14.reuse, R9 ;  /* 0x000000090e087220 */ /* 0x040fe20000400000 */
[C---:B------:R-:W-:Y:S01]  /*0530*/  FMUL R6, R14.reuse, R15 ;  /* 0x0000000f0e067220 */ /* 0x040fe20000400000 */
[----:B------:R-:W-:Y:S01]  /*0540*/  FMUL R14, R14, R11 ;  /* 0x0000000b0e0e7220 */ /* 0x000fe20000400000 */
[C-C-:B------:R-:W-:Y:S01]  /*0550*/  FFMA R9, R12.reuse, R7, R13.reuse ;  /* 0x000000070c097223 */ /* 0x140fe2000000000d */
[C-C-:B------:R-:W-:Y:S01]  /*0560*/  FFMA R8, R12.reuse, R8, R13.reuse ;  /* 0x000000080c087223 */ /* 0x140fe2000000000d */
[C-C-:B------:R-:W-:Y:S01]  /*0570*/  FFMA R10, R12.reuse, R6, R13.reuse ;  /* 0x000000060c0a7223 */ /* 0x140fe2000000000d */
[----:B------:R-:W-:Y:S01]  /*0580*/  FFMA R14, R12, R14, R13 ;  /* 0x0000000e0c0e7223 */ /* 0x000fe2000000000d */
[----:B------:R-:W-:-:S02]  /*0590*/  FSETP.GEU.AND P6, PT, R23, RZ, PT ;  /* 0x000000ff1700720b */ /* 0x000fc40003fce000 */
[----:B------:R-:W-:Y:S02]  /*05a0*/  FSETP.GEU.AND P0, PT, R5, RZ, PT ;  /* 0x000000ff0500720b */ /* 0x000fe40003f0e000 */
[----:B------:R-:W-:Y:S02]  /*05b0*/  FSETP.GEU.AND P1, PT, R4, RZ, PT ;  /* 0x000000ff0400720b */ /* 0x000fe40003f2e000 */
[----:B------:R-:W-:Y:S02]  /*05c0*/  FSETP.GEU.AND P3, PT, R14, RZ, PT ;  /* 0x000000ff0e00720b */ /* 0x000fe40003f6e000 */
[----:B------:R-:W-:Y:S02]  /*05d0*/  SEL R7, R23, RZ, P6 ;  /* 0x000000ff17077207 */ /* 0x000fe40003000000 */
[----:B------:R-:W-:Y:S02]  /*05e0*/  FSETP.GEU.AND P2, PT, R0, RZ, PT ;  /* 0x000000ff0000720b */ /* 0x000fe40003f4e000 */
[----:B------:R-:W-:-:S02]  /*05f0*/  FSETP.GEU.AND P4, PT, R10, RZ, PT ;  /* 0x000000ff0a00720b */ /* 0x000fc40003f8e000 */
[----:B------:R-:W-:Y:S02]  /*0600*/  FSETP.GEU.AND P5, PT, R9, RZ, PT ;  /* 0x000000ff0900720b */ /* 0x000fe40003fae000 */
[----:B------:R-:W-:Y:S02]  /*0610*/  FSETP.GEU.AND P6, PT, R8, RZ, PT ;  /* 0x000000ff0800720b */ /* 0x000fe40003fce000 */
[----:B------:R-:W-:Y:S01]  /*0620*/  SEL R6, R5, RZ, P0 ;  /* 0x000000ff05067207 */ /* 0x000fe20000000000 */
[----:B0-----:R-:W-:Y:S01]  /*0630*/  IMAD.WIDE R2, R18, 0x4, R2 ;  /* 0x0000000412027825 */ /* 0x001fe200078e0202 */
[----:B------:R-:W-:Y:S02]  /*0640*/  SEL R5, R4, RZ, P1 ;  /* 0x000000ff04057207 */ /* 0x000fe40000800000 */
[----:B------:R-:W-:Y:S02]  /*0650*/  SEL R15, R14, RZ, P3 ;  /* 0x000000ff0e0f7207 */ /* 0x000fe40001800000 */
[----:B------:R-:W-:-:S02]  /*0660*/  SEL R4, R0, RZ, P2 ;  /* 0x000000ff00047207 */ /* 0x000fc40001000000 */
[----:B------:R-:W-:Y:S02]  /*0670*/  SEL R14, R10, RZ, P4 ;  /* 0x000000ff0a0e7207 */ /* 0x000fe40002000000 */
[----:B------:R-:W-:Y:S02]  /*0680*/  SEL R12, R9, RZ, P5 ;  /* 0x000000ff090c7207 */ /* 0x000fe40002800000 */
[----:B------:R-:W-:Y:S01]  /*0690*/  SEL R13, R8, RZ, P6 ;  /* 0x000000ff080d7207 */ /* 0x000fe20003000000 */
[----:B------:R-:W-:Y:S04]  /*06a0*/  STG.E.128 desc[UR4][R2.64], R4 ;  /* 0x0000000402007986 */ /* 0x000fe8000c101d04 */
[----:B------:R-:W-:Y:S01]  /*06b0*/  STG.E.128 desc[UR4][R2.64+0x800], R12 ;  /* 0x0008000c02007986 */ /* 0x000fe2000c101d04 */
[----:B------:R-:W-:Y:S05]  /*06c0*/  EXIT ;  /* 0x000000000000794d */ /* 0x000fea0003800000 */
.L_x_0:
[----:B------:R-:W-:-:S00]  /*06d0*/  BRA `(.L_x_0) ;  /* 0xfffffffc00fc7947 */ /* 0x000fc0000383ffff */
[----:B------:R-:W-:-:S00]  /*06e0*/  NOP ;  /* 0x0000000000007918 */ /* 0x000fc00000000000 */
        /* <DEDUP_REMOVED lines=9> */
.L_x_1:


//--------------------- .nv.global.init           --------------------------
	.section	.nv.global.init,"aw",@progbits
.nv.global.init:
	.type		_$_str,@object
	.size		_$_str,(_$_str_$_2 - _$_str)
_$_str:
        /*0000*/ 	.byte	0x5f, 0x5f, 0x43, 0x55, 0x44, 0x41, 0x5f, 0x46, 0x54, 0x5a, 0x00
	.type		_$_str_$_2,@object
	.size		_$_str_$_2,(.L_1 - _$_str_$_2)
_$_str_$_2:
        /*000b*/ 	.byte	0x5f, 0x5f, 0x43, 0x55, 0x44, 0x41, 0x5f, 0x50, 0x52, 0x45, 0x43, 0x5f, 0x53, 0x51, 0x52, 0x54
        /*001b*/ 	.byte	0x00
.L_1:


//--------------------- .nv.constant0.triton_poi_fused__native_batch_norm_legit_no_training_relu_3 --------------------------
	.section	.nv.constant0.triton_poi_fused__native_batch_norm_legit_no_training_relu_3,"a",@progbits
	.sectionflags	@""
	.align	4
.nv.constant0.triton_poi_fused__native_batch_norm_legit_no_training_relu_3:
	.zero		580
